	.headerflags	@"EF_CUDA_TEXMODE_UNIFIED EF_CUDA_64BIT_ADDRESS EF_CUDA_ACCELERATORS EF_CUDA_SM90 EF_CUDA_VIRTUAL_SM(EF_CUDA_SM90)"
	.elftype	@"ET_EXEC"


//--------------------- .nv.info                  --------------------------
	.section	.nv.info,"",@"SHT_CUDA_INFO"
	.align	4


	//----- nvinfo : EIATTR_REGCOUNT
	.align		4
        /*0000*/ 	.byte	0x04, 0x2f
        /*0002*/ 	.short	(.L_1 - .L_0)
	.align		4
.L_0:
        /*0004*/ 	.word	index@(triton_per_fused_linalg_vector_norm_3)
        /*0008*/ 	.word	0x00000013


	//----- nvinfo : EIATTR_MIN_STACK_SIZE
	.align		4
.L_1:
        /*000c*/ 	.byte	0x04, 0x12
        /*000e*/ 	.short	(.L_3 - .L_2)
	.align		4
.L_2:
        /*0010*/ 	.word	index@(triton_per_fused_linalg_vector_norm_3)
        /*0014*/ 	.word	0x00000000


	//----- nvinfo : EIATTR_FRAME_SIZE
	.align		4
.L_3:
        /*0018*/ 	.byte	0x04, 0x11
        /*001a*/ 	.short	(.L_5 - .L_4)
	.align		4
.L_4:
        /*001c*/ 	.word	index@(triton_per_fused_linalg_vector_norm_3)
        /*0020*/ 	.word	0x00000000


	//----- nvinfo : EIATTR_MIN_STACK_SIZE
	.align		4
.L_5:
        /*0024*/ 	.byte	0x04, 0x12
        /*0026*/ 	.short	(.L_7 - .L_6)
	.align		4
.L_6:
        /*0028*/ 	.word	index@(triton_per_fused_linalg_vector_norm_3)
        /*002c*/ 	.word	0x00000000
.L_7:


//--------------------- .nv.info.triton_per_fused_linalg_vector_norm_3 --------------------------
	.section	.nv.info.triton_per_fused_linalg_vector_norm_3,"",@"SHT_CUDA_INFO"
	.sectionflags	@""
	.align	4


	//----- nvinfo : EIATTR_CUDA_API_VERSION
	.align		4
        /*0000*/ 	.byte	0x04, 0x37
        /*0002*/ 	.short	(.L_9 - .L_8)
.L_8:
        /*0004*/ 	.word	0x0000007c


	//----- nvinfo : EIATTR_KPARAM_INFO
	.align		4
.L_9:
        /*0008*/ 	.byte	0x04, 0x17
        /*000a*/ 	.short	(.L_11 - .L_10)
.L_10:
        /*000c*/ 	.word	0x00000000
        /*0010*/ 	.short	0x0003
        /*0012*/ 	.short	0x0014
        /*0014*/ 	.byte	0x00, 0xf0, 0x11, 0x00


	//----- nvinfo : EIATTR_KPARAM_INFO
	.align		4
.L_11:
        /*0018*/ 	.byte	0x04, 0x17
        /*001a*/ 	.short	(.L_13 - .L_12)
.L_12:
        /*001c*/ 	.word	0x00000000
        /*0020*/ 	.short	0x0002
        /*0022*/ 	.short	0x0010
        /*0024*/ 	.byte	0x00, 0xf0, 0x11, 0x00


	//----- nvinfo : EIATTR_KPARAM_INFO
	.align		4
.L_13:
        /*0028*/ 	.byte	0x04, 0x17
        /*002a*/ 	.short	(.L_15 - .L_14)
.L_14:
        /*002c*/ 	.word	0x00000000
        /*0030*/ 	.short	0x0001
        /*0032*/ 	.short	0x0008
        /*0034*/ 	.byte	0x00, 0xf4, 0x21, 0x00


	//----- nvinfo : EIATTR_KPARAM_INFO
	.align		4
.L_15:
        /*0038*/ 	.byte	0x04, 0x17
        /*003a*/ 	.short	(.L_17 - .L_16)
.L_16:
        /*003c*/ 	.word	0x00000000
        /*0040*/ 	.short	0x0000
        /*0042*/ 	.short	0x0000
        /*0044*/ 	.byte	0x00, 0xf4, 0x21, 0x00


	//----- nvinfo : EIATTR_SPARSE_MMA_MASK
	.align		4
.L_17:
        /*0048*/ 	.byte	0x03, 0x50
        /*004a*/ 	.short	0x0000


	//----- nvinfo : EIATTR_MAXREG_COUNT
	.align		4
        /*004c*/ 	.byte	0x03, 0x1b
        /*004e*/ 	.short	0x00ff


	//----- nvinfo : EIATTR_COOP_GROUP_MASK_REGIDS
	.align		4
        /*0050*/ 	.byte	0x04, 0x29
        /*0052*/ 	.short	(.L_19 - .L_18)


	//   ....[0]....
.L_18:
        /*0054*/ 	.word	0xffffffff


	//   ....[1]....
        /*0058*/ 	.word	0xffffffff


	//   ....[2]....
        /*005c*/ 	.word	0xffffffff


	//   ....[3]....
        /*0060*/ 	.word	0xffffffff


	//   ....[4]....
        /*0064*/ 	.word	0xffffffff


	//   ....[5]....
        /*0068*/ 	.word	0xffffffff


	//   ....[6]....
        /*006c*/ 	.word	0xffffffff


	//----- nvinfo : EIATTR_COOP_GROUP_INSTR_OFFSETS
	.align		4
.L_19:
        /*0070*/ 	.byte	0x04, 0x28
        /*0072*/ 	.short	(.L_21 - .L_20)


	//   ....[0]....
.L_20:
        /*0074*/ 	.word	0x00000200


	//   ....[1]....
        /*0078*/ 	.word	0x00000210


	//   ....[2]....
        /*007c*/ 	.word	0x00000250


	//   ....[3]....
        /*0080*/ 	.word	0x00000270


	//   ....[4]....
        /*0084*/ 	.word	0x000002b0


	//   ....[5]....
        /*0088*/ 	.word	0x000002f0


	//   ....[6]....
        /*008c*/ 	.word	0x000003c0


	//----- nvinfo : EIATTR_EXIT_INSTR_OFFSETS
	.align		4
.L_21:
        /*0090*/ 	.byte	0x04, 0x1c
        /*0092*/ 	.short	(.L_23 - .L_22)


	//   ....[0]....
.L_22:
        /*0094*/ 	.word	0x000004b0


	//   ....[1]....
        /*0098*/ 	.word	0x00000500


	//----- nvinfo : EIATTR_REQNTID
	.align		4
.L_23:
        /*009c*/ 	.byte	0x04, 0x10
        /*009e*/ 	.short	(.L_25 - .L_24)
.L_24:
        /*00a0*/ 	.word	0x00000040
        /*00a4*/ 	.word	0x00000001
        /*00a8*/ 	.word	0x00000001


	//----- nvinfo : EIATTR_CBANK_PARAM_SIZE
	.align		4
.L_25:
        /*00ac*/ 	.byte	0x03, 0x19
        /*00ae*/ 	.short	0x0018


	//----- nvinfo : EIATTR_PARAM_CBANK
	.align		4
        /*00b0*/ 	.byte	0x04, 0x0a
        /*00b2*/ 	.short	(.L_27 - .L_26)
	.align		4
.L_26:
        /*00b4*/ 	.word	index@(.nv.constant0.triton_per_fused_linalg_vector_norm_3)
        /*00b8*/ 	.short	0x0210
        /*00ba*/ 	.short	0x0018


	//----- nvinfo : EIATTR_SW_WAR
	.align		4
.L_27:
        /*00bc*/ 	.byte	0x04, 0x36
        /*00be*/ 	.short	(.L_29 - .L_28)
.L_28:
        /*00c0*/ 	.word	0x00000008
.L_29:


//--------------------- .nv.callgraph             --------------------------
	.section	.nv.callgraph,"",@"SHT_CUDA_CALLGRAPH"
	.align	4
	.sectionentsize	8
	.align		4
        /*0000*/ 	.word	0x00000000
	.align		4
        /*0004*/ 	.word	0xffffffff
	.align		4
        /*0008*/ 	.word	0x00000000
	.align		4
        /*000c*/ 	.word	0xfffffffe
	.align		4
        /*0010*/ 	.word	0x00000000
	.align		4
        /*0014*/ 	.word	0xfffffffd
	.align		4
        /*0018*/ 	.word	0x00000000
	.align		4
        /*001c*/ 	.word	0xfffffffc


//--------------------- .text.triton_per_fused_linalg_vector_norm_3 --------------------------
	.section	.text.triton_per_fused_linalg_vector_norm_3,"ax",@progbits
	.sectionflags	@"SHF_BARRIERS=1"
	.align	128
        .global         triton_per_fused_linalg_vector_norm_3
        .type           triton_per_fused_linalg_vector_norm_3,@function
        .size           triton_per_fused_linalg_vector_norm_3,(.L_x_1 - triton_per_fused_linalg_vector_norm_3)
        .other          triton_per_fused_linalg_vector_norm_3,@"STO_CUDA_ENTRY STV_DEFAULT"
triton_per_fused_linalg_vector_norm_3:
.text.triton_per_fused_linalg_vector_norm_3:
[----:B------:R-:W0:Y:S02]  /*0000*/  LDC R1, c[0x0][0x28] ;  /* 0x00000a00ff017b82 */ /* 0x000e240000000800 */
[----:B------:R-:W1:Y:S01]  /*0010*/  S2R R0, SR_TID.X ;  /* 0x0000000000007919 */ /* 0x000e620000002100 */
[----:B------:R-:W2:Y:S01]  /*0020*/  LDC.64 R2, c[0x0][0x210] ;  /* 0x00008400ff027b82 */ /* 0x000ea20000000a00 */
[----:B------:R-:W-:Y:S01]  /*0030*/  ULDC.64 UR6, c[0x0][0x208] ;  /* 0x0000820000067ab9 */ /* 0x000fe20000000a00 */
[----:B------:R-:W3:Y:S01]  /*0040*/  S2R R7, SR_CTAID.X ;  /* 0x0000000000077919 */ /* 0x000ee20000002500 */
[----:B-1----:R-:W-:Y:S02]  /*0050*/  IMAD.SHL.U32 R4, R0, 0x2, RZ ;  /* 0x0000000200047824 */ /* 0x002fe400078e00ff */
[----:B---3--:R-:W-:-:S03]  /*0060*/  IMAD.SHL.U32 R7, R7, 0x8, RZ ;  /* 0x0000000807077824 */ /* 0x008fc600078e00ff */
[----:B------:R-:W-:-:S04]  /*0070*/  LOP3.LUT R4, R4, 0x6, RZ, 0xc0, !PT ;  /* 0x0000000604047812 */ /* 0x000fc800078ec0ff */
[----:B------:R-:W-:-:S04]  /*0080*/  LOP3.LUT R6, R7, R4, RZ, 0xfc, !PT ;  /* 0x0000000407067212 */ /* 0x000fc800078efcff */
[----:B------:R-:W-:Y:S02]  /*0090*/  SHF.R.S32.HI R9, RZ, 0x1f, R6 ;  /* 0x0000001fff097819 */ /* 0x000fe40000011406 */
[----:B------:R-:W-:Y:S02]  /*00a0*/  ISETP.GE.AND P0, PT, R6, 0x10, PT ;  /* 0x000000100600780c */ /* 0x000fe40003f06270 */
[----:B------:R-:W-:Y:S02]  /*00b0*/  LEA.HI R8, R9, R6, RZ, 0x2 ;  /* 0x0000000609087211 */ /* 0x000fe400078f10ff */
[----:B------:R-:W-:Y:S02]  /*00c0*/  LOP3.LUT R9, R0, 0x3c, RZ, 0xc0, !PT ;  /* 0x0000003c00097812 */ /* 0x000fe400078ec0ff */
[C---:B------:R-:W-:Y:S01]  /*00d0*/  LOP3.LUT R10, R8.reuse, 0xfffffffc, RZ, 0xc0, !PT ;  /* 0xfffffffc080a7812 */ /* 0x040fe200078ec0ff */
[----:B------:R-:W-:-:S03]  /*00e0*/  IMAD.SHL.U32 R8, R8, 0x10, RZ ;  /* 0x0000001008087824 */ /* 0x000fc600078e00ff */
[----:B------:R-:W-:Y:S02]  /*00f0*/  IADD3 R9, R9, R6, -R10 ;  /* 0x0000000609097210 */ /* 0x000fe40007ffe80a */
[----:B------:R-:W-:-:S05]  /*0100*/  LOP3.LUT R8, R8, 0xffffffc0, RZ, 0xc0, !PT ;  /* 0xffffffc008087812 */ /* 0x000fca00078ec0ff */
[----:B------:R-:W-:-:S04]  /*0110*/  IMAD.IADD R9, R9, 0x1, R8 ;  /* 0x0000000109097824 */ /* 0x000fc800078e0208 */
[----:B--2---:R-:W-:Y:S01]  /*0120*/  IMAD.WIDE R2, R9, 0x4, R2 ;  /* 0x0000000409027825 */ /* 0x004fe200078e0202 */
[----:B------:R-:W-:-:S06]  /*0130*/  CS2R R8, SRZ ;  /* 0x0000000000087805 */ /* 0x000fcc000001ff00 */
[----:B------:R-:W2:Y:S01]  /*0140*/  @!P0 LDG.E.64 R8, desc[UR6][R2.64] ;  /* 0x0000000602088981 */ /* 0x000ea2000c1e1b00 */
[----:B------:R-:W1:Y:S01]  /*0150*/  S2UR UR5, SR_CgaCtaId ;  /* 0x00000000000579c3 */ /* 0x000e620000008800 */
[----:B------:R-:W-:Y:S01]  /*0160*/  UMOV UR4, 0x400 ;  /* 0x0000040000047882 */ /* 0x000fe20000000000 */
[----:B------:R-:W-:Y:S02]  /*0170*/  ISETP.GE.AND P1, PT, R0, 0x10, PT ;  /* 0x000000100000780c */ /* 0x000fe40003f26270 */
[----:B------:R-:W-:Y:S01]  /*0180*/  LOP3.LUT R7, R7, 0x7, R0, 0xf8, !PT ;  /* 0x0000000707077812 */ /* 0x000fe200078ef800 */
[----:B-1----:R-:W-:Y:S01]  /*0190*/  UPRMT UR4, UR5, 0x654, UR4 ;  /* 0x0000065405047896 */ /* 0x002fe20008000004 */
[----:B--2---:R-:W-:Y:S02]  /*01a0*/  SEL R8, R8, RZ, !P0 ;  /* 0x000000ff08087207 */ /* 0x004fe40004000000 */
[----:B------:R-:W-:Y:S02]  /*01b0*/  SEL R9, R9, RZ, !P0 ;  /* 0x000000ff09097207 */ /* 0x000fe40004000000 */
[----:B------:R-:W-:-:S02]  /*01c0*/  LOP3.LUT R8, R8, 0x7fffffff, RZ, 0xc0, !PT ;  /* 0x7fffffff08087812 */ /* 0x000fc400078ec0ff */
[----:B------:R-:W-:Y:S02]  /*01d0*/  LOP3.LUT R9, R9, 0x7fffffff, RZ, 0xc0, !PT ;  /* 0x7fffffff09097812 */ /* 0x000fe400078ec0ff */
[----:B------:R-:W-:Y:S02]  /*01e0*/  FSEL R8, R8, RZ, !P0 ;  /* 0x000000ff08087208 */ /* 0x000fe40004000000 */
[----:B------:R-:W-:-:S03]  /*01f0*/  FSEL R9, R9, RZ, !P0 ;  /* 0x000000ff09097208 */ /* 0x000fc60004000000 */
[----:B------:R-:W1:Y:S04]  /*0200*/  SHFL.BFLY PT, R11, R8, 0x10, 0x1f ;  /* 0x0e001f00080b7f89 */ /* 0x000e6800000e0000 */
[----:B------:R-:W2:Y:S01]  /*0210*/  SHFL.BFLY PT, R6, R9, 0x10, 0x1f ;  /* 0x0e001f0009067f89 */ /* 0x000ea200000e0000 */
[----:B-1----:R-:W-:Y:S01]  /*0220*/  FADD R11, R8, R11 ;  /* 0x0000000b080b7221 */ /* 0x002fe20000000000 */
[----:B------:R-:W-:Y:S01]  /*0230*/  SHF.R.U32.HI R8, RZ, 0x3, R0 ;  /* 0x00000003ff087819 */ /* 0x000fe20000011600 */
[----:B--2---:R-:W-:-:S03]  /*0240*/  FADD R10, R9, R6 ;  /* 0x00000006090a7221 */ /* 0x004fc60000000000 */
[----:B------:R-:W1:Y:S01]  /*0250*/  SHFL.BFLY PT, R2, R11, 0x8, 0x1f ;  /* 0x0d001f000b027f89 */ /* 0x000e6200000e0000 */
[----:B------:R-:W-:-:S03]  /*0260*/  LOP3.LUT R9, R8, 0x4, RZ, 0xc0, !PT ;  /* 0x0000000408097812 */ /* 0x000fc600078ec0ff */
[----:B------:R-:W2:Y:S01]  /*0270*/  SHFL.BFLY PT, R13, R10, 0x8, 0x1f ;  /* 0x0d001f000a0d7f89 */ /* 0x000ea200000e0000 */
[----:B-1----:R-:W-:Y:S01]  /*0280*/  FADD R3, R11, R2 ;  /* 0x000000020b037221 */ /* 0x002fe20000000000 */
[----:B------:R-:W-:Y:S01]  /*0290*/  LOP3.LUT R2, R0, 0x1f, RZ, 0xc0, !PT ;  /* 0x0000001f00027812 */ /* 0x000fe200078ec0ff */
[----:B--2---:R-:W-:-:S03]  /*02a0*/  FADD R13, R10, R13 ;  /* 0x0000000d0a0d7221 */ /* 0x004fc60000000000 */
[----:B------:R-:W1:Y:S01]  /*02b0*/  SHFL.BFLY PT, R6, R3, 0x4, 0x1f ;  /* 0x0c801f0003067f89 */ /* 0x000e6200000e0000 */
[----:B------:R-:W-:Y:S01]  /*02c0*/  ISETP.GE.U32.AND P0, PT, R2, 0x4, PT ;  /* 0x000000040200780c */ /* 0x000fe20003f06070 */
[----:B------:R-:W-:Y:S01]  /*02d0*/  IMAD.SHL.U32 R2, R4, 0x8, RZ ;  /* 0x0000000804027824 */ /* 0x000fe200078e00ff */
[----:B------:R-:W-:Y:S01]  /*02e0*/  LOP3.LUT R10, R0, 0x1, RZ, 0xc0, !PT ;  /* 0x00000001000a7812 */ /* 0x000fe200078ec0ff */
[----:B------:R-:W2:Y:S01]  /*02f0*/  SHFL.BFLY PT, R12, R13, 0x4, 0x1f ;  /* 0x0c801f000d0c7f89 */ /* 0x000ea200000e0000 */
[----:B-1----:R-:W-:Y:S02]  /*0300*/  FADD R14, R3, R6 ;  /* 0x00000006030e7221 */ /* 0x002fe40000000000 */
[----:B------:R-:W-:Y:S02]  /*0310*/  LOP3.LUT R3, R2, R9, RZ, 0xfc, !PT ;  /* 0x0000000902037212 */ /* 0x000fe400078efcff */
[----:B------:R-:W-:Y:S01]  /*0320*/  LEA R6, R0, UR4, 0x2 ;  /* 0x0000000400067c11 */ /* 0x000fe2000f8e10ff */
[----:B--2---:R-:W-:-:S04]  /*0330*/  FADD R16, R13, R12 ;  /* 0x0000000c0d107221 */ /* 0x004fc80000000000 */
[----:B------:R-:W-:Y:S04]  /*0340*/  @!P0 STS [R3+UR4], R14 ;  /* 0x0000000e03008988 */ /* 0x000fe80008000804 */
[----:B------:R1:W-:Y:S01]  /*0350*/  @!P0 STS [R3+UR4+0x8], R16 ;  /* 0x0000081003008988 */ /* 0x0003e20008000804 */
[----:B------:R-:W-:Y:S01]  /*0360*/  BAR.SYNC.DEFER_BLOCKING 0x0 ;  /* 0x0000000000007b1d */ /* 0x000fe20000010000 */
[----:B------:R-:W-:-:S04]  /*0370*/  ISETP.NE.U32.AND P0, PT, R10, 0x1, PT ;  /* 0x000000010a00780c */ /* 0x000fc80003f05070 */
[----:B------:R-:W-:Y:S01]  /*0380*/  ISETP.LT.AND P0, PT, R0, 0x10, P0 ;  /* 0x000000100000780c */ /* 0x000fe20000701270 */
[----:B-1----:R-:W-:-:S04]  /*0390*/  VIADD R3, R2, UR4 ;  /* 0x0000000402037c36 */ /* 0x002fc80008000000 */
[----:B------:R-:W-:Y:S01]  /*03a0*/  IMAD R3, R4, -0x4, R3 ;  /* 0xfffffffc04037824 */ /* 0x000fe200078e0203 */
[----:B------:R-:W1:Y:S04]  /*03b0*/  @!P1 LDS R5, [R6] ;  /* 0x0000000006059984 */ /* 0x000e680000000800 */
[----:B-1----:R-:W1:Y:S02]  /*03c0*/  SHFL.BFLY PT, R8, R5, 0x1, 0x1f ;  /* 0x0c201f0005087f89 */ /* 0x002e6400000e0000 */
[----:B-1----:R-:W-:Y:S01]  /*03d0*/  FADD R11, R5, R8 ;  /* 0x00000008050b7221 */ /* 0x002fe20000000000 */
[----:B------:R-:W-:Y:S02]  /*03e0*/  SHF.R.U32.HI R8, RZ, 0x3, R0 ;  /* 0x00000003ff087819 */ /* 0x000fe40000011600 */
[----:B------:R-:W-:-:S02]  /*03f0*/  LOP3.LUT R0, R0, 0x7, RZ, 0xc0, !PT ;  /* 0x0000000700007812 */ /* 0x000fc400078ec0ff */
[----:B------:R-:W-:Y:S01]  /*0400*/  @P0 STS [R6], R11 ;  /* 0x0000000b06000388 */ /* 0x000fe20000000800 */
[----:B------:R-:W-:Y:S02]  /*0410*/  SGXT.U32 R8, R8, 0x2 ;  /* 0x000000020808781a */ /* 0x000fe40000000000 */
[----:B------:R-:W-:Y:S01]  /*0420*/  LEA R0, R0, UR4, 0x2 ;  /* 0x0000000400007c11 */ /* 0x000fe2000f8e10ff */
[----:B------:R-:W-:Y:S01]  /*0430*/  BAR.SYNC.DEFER_BLOCKING 0x0 ;  /* 0x0000000000007b1d */ /* 0x000fe20000010000 */
[----:B------:R-:W-:-:S04]  /*0440*/  LOP3.LUT P0, RZ, R9, R8, RZ, 0xfc, !PT ;  /* 0x0000000809ff7212 */ /* 0x000fc8000780fcff */
[----:B------:R-:W-:Y:S01]  /*0450*/  ISETP.LT.AND P0, PT, R7, 0x10, !P0 ;  /* 0x000000100700780c */ /* 0x000fe20004701270 */
[----:B------:R-:W-:Y:S04]  /*0460*/  LDS R12, [R2+UR4] ;  /* 0x00000004020c7984 */ /* 0x000fe80008000800 */
[----:B------:R-:W1:Y:S01]  /*0470*/  LDS R13, [R2+UR4+0x8] ;  /* 0x00000804020d7984 */ /* 0x000e620008000800 */
[----:B------:R-:W-:Y:S06]  /*0480*/  BAR.SYNC.DEFER_BLOCKING 0x0 ;  /* 0x0000000000007b1d */ /* 0x000fec0000010000 */
[----:B-1----:R1:W-:Y:S02]  /*0490*/  STS.64 [R3], R12 ;  /* 0x0000000c03007388 */ /* 0x0023e40000000a00 */
[----:B------:R-:W-:Y:S06]  /*04a0*/  BAR.SYNC.DEFER_BLOCKING 0x0 ;  /* 0x0000000000007b1d */ /* 0x000fec0000010000 */
[----:B-1----:R-:W-:Y:S05]  /*04b0*/  @!P0 EXIT ;  /* 0x000000000000894d */ /* 0x002fea0003800000 */
[----:B------:R-:W0:Y:S01]  /*04c0*/  LDS R5, [R0] ;  /* 0x0000000000057984 */ /* 0x000e220000000800 */
[----:B------:R-:W1:Y:S02]  /*04d0*/  LDC.64 R2, c[0x0][0x218] ;  /* 0x00008600ff027b82 */ /* 0x000e640000000a00 */
[----:B-1----:R-:W-:-:S05]  /*04e0*/  IMAD.WIDE R2, R7, 0x4, R2 ;  /* 0x0000000407027825 */ /* 0x002fca00078e0202 */
[----:B0-----:R-:W-:Y:S01]  /*04f0*/  STG.E desc[UR6][R2.64], R5 ;  /* 0x0000000502007986 */ /* 0x001fe2000c101906 */
[----:B------:R-:W-:Y:S05]  /*0500*/  EXIT ;  /* 0x000000000000794d */ /* 0x000fea0003800000 */
.L_x_0:
[----:B------:R-:W-:-:S00]  /*0510*/  BRA `(.L_x_0) ;  /* 0xfffffffc00fc7947 */ /* 0x000fc0000383ffff */
[----:B------:R-:W-:-:S00]  /*0520*/  NOP ;  /* 0x0000000000007918 */ /* 0x000fc00000000000 */
        /* <DEDUP_REMOVED lines=13> */
.L_x_1:


//--------------------- .nv.shared.triton_per_fused_linalg_vector_norm_3 --------------------------
	.section	.nv.shared.triton_per_fused_linalg_vector_norm_3,"aw",@nobits
	.sectionflags	@""
	.align	16
	.zero		1024


//--------------------- .nv.constant0.triton_per_fused_linalg_vector_norm_3 --------------------------
	.section	.nv.constant0.triton_per_fused_linalg_vector_norm_3,"a",@progbits
	.sectionflags	@""
	.align	4
.nv.constant0.triton_per_fused_linalg_vector_norm_3:
	.zero		552
